//
// Generated by NVIDIA NVVM Compiler
//
// Compiler Build ID: CL-36424714
// Cuda compilation tools, release 13.0, V13.0.88
// Based on NVVM 20.0.0
//

.version 9.0
.target sm_100
.address_size 64

	// .globl	_Z16sortVerifyKernelPjS_S_S_

.visible .entry _Z16sortVerifyKernelPjS_S_S_(
	.param .u64 .ptr .align 1 _Z16sortVerifyKernelPjS_S_S__param_0,
	.param .u64 .ptr .align 1 _Z16sortVerifyKernelPjS_S_S__param_1,
	.param .u64 .ptr .align 1 _Z16sortVerifyKernelPjS_S_S__param_2,
	.param .u64 .ptr .align 1 _Z16sortVerifyKernelPjS_S_S__param_3
)
{
	.reg .pred 	%p<9>;
	.reg .b32 	%r<44>;
	.reg .b64 	%rd<49>;

	ld.param.u64 	%rd5, [_Z16sortVerifyKernelPjS_S_S__param_0];
	ld.param.u64 	%rd6, [_Z16sortVerifyKernelPjS_S_S__param_1];
	ld.param.u64 	%rd7, [_Z16sortVerifyKernelPjS_S_S__param_2];
	ld.param.u64 	%rd8, [_Z16sortVerifyKernelPjS_S_S__param_3];
	cvta.to.global.u64 	%rd1, %rd8;
	cvta.to.global.u64 	%rd2, %rd5;
	cvta.to.global.u64 	%rd3, %rd7;
	cvta.to.global.u64 	%rd4, %rd6;
	mov.u32 	%r2, %ctaid.x;
	mov.u32 	%r3, %ntid.x;
	mov.u32 	%r4, %tid.x;
	mad.lo.s32 	%r1, %r2, %r3, %r4;
	mul.wide.u32 	%rd9, %r1, 4;
	add.s64 	%rd10, %rd4, %rd9;
	ld.global.u32 	%r5, [%rd10];
	mul.wide.u32 	%rd11, %r5, 4;
	add.s64 	%rd12, %rd3, %rd11;
	ld.global.u32 	%r6, [%rd12];
	add.s64 	%rd13, %rd2, %rd9;
	ld.global.u32 	%r7, [%rd13];
	setp.eq.s32 	%p1, %r6, %r7;
	@%p1 bra 	$L__BB0_2;
	atom.global.add.u32 	%r8, [%rd1], 1;
$L__BB0_2:
	add.s32 	%r9, %r1, 1;
	mul.wide.u32 	%rd14, %r9, 4;
	add.s64 	%rd15, %rd4, %rd14;
	ld.global.u32 	%r10, [%rd15];
	mul.wide.u32 	%rd16, %r10, 4;
	add.s64 	%rd17, %rd3, %rd16;
	ld.global.u32 	%r11, [%rd17];
	add.s64 	%rd18, %rd2, %rd14;
	ld.global.u32 	%r12, [%rd18];
	setp.eq.s32 	%p2, %r11, %r12;
	@%p2 bra 	$L__BB0_4;
	atom.global.add.u32 	%r13, [%rd1], 1;
$L__BB0_4:
	add.s32 	%r14, %r1, 2;
	mul.wide.u32 	%rd19, %r14, 4;
	add.s64 	%rd20, %rd4, %rd19;
	ld.global.u32 	%r15, [%rd20];
	mul.wide.u32 	%rd21, %r15, 4;
	add.s64 	%rd22, %rd3, %rd21;
	ld.global.u32 	%r16, [%rd22];
	add.s64 	%rd23, %rd2, %rd19;
	ld.global.u32 	%r17, [%rd23];
	setp.eq.s32 	%p3, %r16, %r17;
	@%p3 bra 	$L__BB0_6;
	atom.global.add.u32 	%r18, [%rd1], 1;
$L__BB0_6:
	add.s32 	%r19, %r1, 3;
	mul.wide.u32 	%rd24, %r19, 4;
	add.s64 	%rd25, %rd4, %rd24;
	ld.global.u32 	%r20, [%rd25];
	mul.wide.u32 	%rd26, %r20, 4;
	add.s64 	%rd27, %rd3, %rd26;
	ld.global.u32 	%r21, [%rd27];
	add.s64 	%rd28, %rd2, %rd24;
	ld.global.u32 	%r22, [%rd28];
	setp.eq.s32 	%p4, %r21, %r22;
	@%p4 bra 	$L__BB0_8;
	atom.global.add.u32 	%r23, [%rd1], 1;
$L__BB0_8:
	add.s32 	%r24, %r1, 4;
	mul.wide.u32 	%rd29, %r24, 4;
	add.s64 	%rd30, %rd4, %rd29;
	ld.global.u32 	%r25, [%rd30];
	mul.wide.u32 	%rd31, %r25, 4;
	add.s64 	%rd32, %rd3, %rd31;
	ld.global.u32 	%r26, [%rd32];
	add.s64 	%rd33, %rd2, %rd29;
	ld.global.u32 	%r27, [%rd33];
	setp.eq.s32 	%p5, %r26, %r27;
	@%p5 bra 	$L__BB0_10;
	atom.global.add.u32 	%r28, [%rd1], 1;
$L__BB0_10:
	add.s32 	%r29, %r1, 5;
	mul.wide.u32 	%rd34, %r29, 4;
	add.s64 	%rd35, %rd4, %rd34;
	ld.global.u32 	%r30, [%rd35];
	mul.wide.u32 	%rd36, %r30, 4;
	add.s64 	%rd37, %rd3, %rd36;
	ld.global.u32 	%r31, [%rd37];
	add.s64 	%rd38, %rd2, %rd34;
	ld.global.u32 	%r32, [%rd38];
	setp.eq.s32 	%p6, %r31, %r32;
	@%p6 bra 	$L__BB0_12;
	atom.global.add.u32 	%r33, [%rd1], 1;
$L__BB0_12:
	add.s32 	%r34, %r1, 6;
	mul.wide.u32 	%rd39, %r34, 4;
	add.s64 	%rd40, %rd4, %rd39;
	ld.global.u32 	%r35, [%rd40];
	mul.wide.u32 	%rd41, %r35, 4;
	add.s64 	%rd42, %rd3, %rd41;
	ld.global.u32 	%r36, [%rd42];
	add.s64 	%rd43, %rd2, %rd39;
	ld.global.u32 	%r37, [%rd43];
	setp.eq.s32 	%p7, %r36, %r37;
	@%p7 bra 	$L__BB0_14;
	atom.global.add.u32 	%r38, [%rd1], 1;
$L__BB0_14:
	add.s32 	%r39, %r1, 7;
	mul.wide.u32 	%rd44, %r39, 4;
	add.s64 	%rd45, %rd4, %rd44;
	ld.global.u32 	%r40, [%rd45];
	mul.wide.u32 	%rd46, %r40, 4;
	add.s64 	%rd47, %rd3, %rd46;
	ld.global.u32 	%r41, [%rd47];
	add.s64 	%rd48, %rd2, %rd44;
	ld.global.u32 	%r42, [%rd48];
	setp.eq.s32 	%p8, %r41, %r42;
	@%p8 bra 	$L__BB0_16;
	atom.global.add.u32 	%r43, [%rd1], 1;
$L__BB0_16:
	ret;

}


// ===== COMPILED SASS (sm_100) =====

	.target	sm_100

	.elftype	@"ET_EXEC"


//--------------------- .note.nv.tkinfo           --------------------------
	.section	.note.nv.tkinfo,"",@"SHT_NOTE"
	.sectionflags	@"SHF_NOTE_NV_TKINFO"
	.tkinfo
        /*0018*/ 	.word	0x00000002
        /*0030*/ 	.string	""
        /*0030*/ 	.string	"ptxas"
        /*0030*/ 	.string	"Cuda compilation tools, release 13.0, V13.0.88"
        /*0030*/ 	.string	"Build cuda_13.0.r13.0/compiler.36424714_0"
        /*0030*/ 	.string	"-arch sm_100 -m 64 "



//--------------------- .note.nv.cuinfo           --------------------------
	.section	.note.nv.cuinfo,"",@"SHT_NOTE"
	.sectionflags	@"SHF_NOTE_NV_CUINFO"
        /*0018*/ 	.short	0x0002
        /*001a*/ 	.short	0x0064
        /*001c*/ 	.short	0x0082
	.zero		2


//--------------------- .nv.info                  --------------------------
	.section	.nv.info,"",@"SHT_CUDA_INFO"
	.align	4


	//----- nvinfo : EIATTR_REGCOUNT
	.align		4
        /*0000*/ 	.byte	0x04, 0x2f
        /*0002*/ 	.short	(.L_1 - .L_0)
	.align		4
.L_0:
        /*0004*/ 	.word	index@(_Z16sortVerifyKernelPjS_S_S_)
        /*0008*/ 	.word	0x00000016


	//----- nvinfo : EIATTR_FRAME_SIZE
	.align		4
.L_1:
        /*000c*/ 	.byte	0x04, 0x11
        /*000e*/ 	.short	(.L_3 - .L_2)
	.align		4
.L_2:
        /*0010*/ 	.word	index@(_Z16sortVerifyKernelPjS_S_S_)
        /*0014*/ 	.word	0x00000000


	//----- nvinfo : EIATTR_MIN_STACK_SIZE
	.align		4
.L_3:
        /*0018*/ 	.byte	0x04, 0x12
        /*001a*/ 	.short	(.L_5 - .L_4)
	.align		4
.L_4:
        /*001c*/ 	.word	index@(_Z16sortVerifyKernelPjS_S_S_)
        /*0020*/ 	.word	0x00000000
.L_5:


//--------------------- .nv.compat                --------------------------
	.section	.nv.compat,"",@"SHT_CUDA_COMPAT_INFO"
	.align	4
        /*0000*/ 	.byte	0x02, 0x09, 0x00, 0x00, 0x02, 0x02, 0x01, 0x00, 0x02, 0x05, 0x05, 0x00, 0x03, 0x07, 0x01, 0x01
        /*0010*/ 	.byte	0x02, 0x03, 0x00, 0x00, 0x02, 0x06, 0x01, 0x00, 0x04, 0x0b, 0x08, 0x00, 0x09, 0x00, 0x00, 0x00
        /*0020*/ 	.byte	0x00, 0x00, 0x00, 0x00


//--------------------- .nv.info._Z16sortVerifyKernelPjS_S_S_ --------------------------
	.section	.nv.info._Z16sortVerifyKernelPjS_S_S_,"",@"SHT_CUDA_INFO"
	.sectionflags	@""
	.align	4


	//----- nvinfo : EIATTR_CUDA_API_VERSION
	.align		4
        /*0000*/ 	.byte	0x04, 0x37
        /*0002*/ 	.short	(.L_7 - .L_6)
.L_6:
        /*0004*/ 	.word	0x00000082


	//----- nvinfo : EIATTR_KPARAM_INFO
	.align		4
.L_7:
        /*0008*/ 	.byte	0x04, 0x17
        /*000a*/ 	.short	(.L_9 - .L_8)
.L_8:
        /*000c*/ 	.word	0x00000000
        /*0010*/ 	.short	0x0003
        /*0012*/ 	.short	0x0018
        /*0014*/ 	.byte	0x00, 0xf5, 0x21, 0x00


	//----- nvinfo : EIATTR_KPARAM_INFO
	.align		4
.L_9:
        /*0018*/ 	.byte	0x04, 0x17
        /*001a*/ 	.short	(.L_11 - .L_10)
.L_10:
        /*001c*/ 	.word	0x00000000
        /*0020*/ 	.short	0x0002
        /*0022*/ 	.short	0x0010
        /*0024*/ 	.byte	0x00, 0xf5, 0x21, 0x00


	//----- nvinfo : EIATTR_KPARAM_INFO
	.align		4
.L_11:
        /*0028*/ 	.byte	0x04, 0x17
        /*002a*/ 	.short	(.L_13 - .L_12)
.L_12:
        /*002c*/ 	.word	0x00000000
        /*0030*/ 	.short	0x0001
        /*0032*/ 	.short	0x0008
        /*0034*/ 	.byte	0x00, 0xf5, 0x21, 0x00


	//----- nvinfo : EIATTR_KPARAM_INFO
	.align		4
.L_13:
        /*0038*/ 	.byte	0x04, 0x17
        /*003a*/ 	.short	(.L_15 - .L_14)
.L_14:
        /*003c*/ 	.word	0x00000000
        /*0040*/ 	.short	0x0000
        /*0042*/ 	.short	0x0000
        /*0044*/ 	.byte	0x00, 0xf5, 0x21, 0x00


	//----- nvinfo : EIATTR_SPARSE_MMA_MASK
	.align		4
.L_15:
        /*0048*/ 	.byte	0x03, 0x50
        /*004a*/ 	.short	0x0000


	//----- nvinfo : EIATTR_MAXREG_COUNT
	.align		4
        /*004c*/ 	.byte	0x03, 0x1b
        /*004e*/ 	.short	0x00ff


	//----- nvinfo : EIATTR_MERCURY_ISA_VERSION
	.align		4
        /*0050*/ 	.byte	0x03, 0x5f
        /*0052*/ 	.short	0x0101


	//----- nvinfo : EIATTR_INT_WARP_WIDE_INSTR_OFFSETS
	.align		4
        /*0054*/ 	.byte	0x04, 0x31
        /*0056*/ 	.short	(.L_17 - .L_16)


	//   ....[0]....
.L_16:
        /*0058*/ 	.word	0x00000160


	//   ....[1]....
        /*005c*/ 	.word	0x00000280


	//   ....[2]....
        /*0060*/ 	.word	0x000003a0


	//   ....[3]....
        /*0064*/ 	.word	0x000004c0


	//   ....[4]....
        /*0068*/ 	.word	0x000005e0


	//   ....[5]....
        /*006c*/ 	.word	0x00000700


	//   ....[6]....
        /*0070*/ 	.word	0x00000820


	//   ....[7]....
        /*0074*/ 	.word	0x00000910


	//----- nvinfo : EIATTR_VRC_CTA_INIT_COUNT
	.align		4
.L_17:
        /*0078*/ 	.byte	0x02, 0x4a
	.zero		1
	.zero		1


	//----- nvinfo : EIATTR_EXIT_INSTR_OFFSETS
	.align		4
        /*007c*/ 	.byte	0x04, 0x1c
        /*007e*/ 	.short	(.L_19 - .L_18)


	//   ....[0]....
.L_18:
        /*0080*/ 	.word	0x000008e0


	//   ....[1]....
        /*0084*/ 	.word	0x00000960


	//----- nvinfo : EIATTR_CRS_STACK_SIZE
	.align		4
.L_19:
        /*0088*/ 	.byte	0x04, 0x1e
        /*008a*/ 	.short	(.L_21 - .L_20)
.L_20:
        /*008c*/ 	.word	0x00000000


	//----- nvinfo : EIATTR_CBANK_PARAM_SIZE
	.align		4
.L_21:
        /*0090*/ 	.byte	0x03, 0x19
        /*0092*/ 	.short	0x0020


	//----- nvinfo : EIATTR_PARAM_CBANK
	.align		4
        /*0094*/ 	.byte	0x04, 0x0a
        /*0096*/ 	.short	(.L_23 - .L_22)
	.align		4
.L_22:
        /*0098*/ 	.word	index@(.nv.constant0._Z16sortVerifyKernelPjS_S_S_)
        /*009c*/ 	.short	0x0380
        /*009e*/ 	.short	0x0020


	//----- nvinfo : EIATTR_SW_WAR
	.align		4
.L_23:
        /*00a0*/ 	.byte	0x04, 0x36
        /*00a2*/ 	.short	(.L_25 - .L_24)
.L_24:
        /*00a4*/ 	.word	0x00000008
.L_25:


//--------------------- .nv.callgraph             --------------------------
	.section	.nv.callgraph,"",@"SHT_CUDA_CALLGRAPH"
	.align	4
	.sectionentsize	8
	.align		4
        /*0000*/ 	.word	0x00000000
	.align		4
        /*0004*/ 	.word	0xffffffff
	.align		4
        /*0008*/ 	.word	0x00000000
	.align		4
        /*000c*/ 	.word	0xfffffffe
	.align		4
        /*0010*/ 	.word	0x00000000
	.align		4
        /*0014*/ 	.word	0xfffffffd
	.align		4
        /*0018*/ 	.word	0x00000000
	.align		4
        /*001c*/ 	.word	0xfffffffc


//--------------------- .text._Z16sortVerifyKernelPjS_S_S_ --------------------------
	.section	.text._Z16sortVerifyKernelPjS_S_S_,"ax",@progbits
	.align	128
        .global         _Z16sortVerifyKernelPjS_S_S_
        .type           _Z16sortVerifyKernelPjS_S_S_,@function
        .size           _Z16sortVerifyKernelPjS_S_S_,(.L_x_15 - _Z16sortVerifyKernelPjS_S_S_)
        .other          _Z16sortVerifyKernelPjS_S_S_,@"STO_CUDA_ENTRY STV_DEFAULT"
_Z16sortVerifyKernelPjS_S_S_:
.text._Z16sortVerifyKernelPjS_S_S_:
[----:B------:R-:W-:Y:S01]  /*0000*/  LDC R1, c[0x0][0x37c] ;  /* 0x0000df00ff017b82 */ /* 0x000fe20000000800 */
[----:B------:R-:W0:Y:S07]  /*0010*/  S2R R0, SR_TID.X ;  /* 0x0000000000007919 */ /* 0x000e2e0000002100 */
[----:B------:R-:W0:Y:S01]  /*0020*/  S2UR UR6, SR_CTAID.X ;  /* 0x00000000000679c3 */ /* 0x000e220000002500 */
[----:B------:R-:W1:Y:S07]  /*0030*/  LDCU.64 UR4, c[0x0][0x358] ;  /* 0x00006b00ff0477ac */ /* 0x000e6e0008000a00 */
[----:B------:R-:W0:Y:S08]  /*0040*/  LDC R5, c[0x0][0x360] ;  /* 0x0000d800ff057b82 */ /* 0x000e300000000800 */
[----:B------:R-:W2:Y:S08]  /*0050*/  LDC.64 R2, c[0x0][0x388] ;  /* 0x0000e200ff027b82 */ /* 0x000eb00000000a00 */
[----:B------:R-:W3:Y:S01]  /*0060*/  LDC.64 R6, c[0x0][0x380] ;  /* 0x0000e000ff067b82 */ /* 0x000ee20000000a00 */
[----:B0-----:R-:W-:-:S07]  /*0070*/  IMAD R5, R5, UR6, R0 ;  /* 0x0000000605057c24 */ /* 0x001fce000f8e0200 */
[----:B------:R-:W0:Y:S01]  /*0080*/  LDC.64 R8, c[0x0][0x390] ;  /* 0x0000e400ff087b82 */ /* 0x000e220000000a00 */
[----:B--2---:R-:W-:-:S06]  /*0090*/  IMAD.WIDE.U32 R10, R5, 0x4, R2 ;  /* 0x00000004050a7825 */ /* 0x004fcc00078e0002 */
[----:B-1----:R-:W0:Y:S01]  /*00a0*/  LDG.E R11, desc[UR4][R10.64] ;  /* 0x000000040a0b7981 */ /* 0x002e22000c1e1900 */
[----:B---3--:R-:W-:-:S06]  /*00b0*/  IMAD.WIDE.U32 R14, R5, 0x4, R6 ;  /* 0x00000004050e7825 */ /* 0x008fcc00078e0006 */
[----:B------:R-:W2:Y:S01]  /*00c0*/  LDG.E R15, desc[UR4][R14.64] ;  /* 0x000000040e0f7981 */ /* 0x000ea2000c1e1900 */
[----:B0-----:R-:W-:-:S06]  /*00d0*/  IMAD.WIDE.U32 R12, R11, 0x4, R8 ;  /* 0x000000040b0c7825 */ /* 0x001fcc00078e0008 */
[----:B------:R-:W2:Y:S01]  /*00e0*/  LDG.E R12, desc[UR4][R12.64] ;  /* 0x000000040c0c7981 */ /* 0x000ea2000c1e1900 */
[----:B------:R-:W-:Y:S01]  /*00f0*/  IADD3 R19, PT, PT, R5, 0x1, RZ ;  /* 0x0000000105137810 */ /* 0x000fe20007ffe0ff */
[----:B------:R-:W-:Y:S04]  /*0100*/  BSSY.RECONVERGENT B0, `(.L_x_0) ;  /* 0x000000b000007945 */ /* 0x000fe80003800200 */
[----:B------:R-:W-:Y:S01]  /*0110*/  IMAD.WIDE.U32 R16, R19, 0x4, R2 ;  /* 0x0000000413107825 */ /* 0x000fe200078e0002 */
[----:B--2---:R-:W-:-:S13]  /*0120*/  ISETP.NE.AND P0, PT, R12, R15, PT ;  /* 0x0000000f0c00720c */ /* 0x004fda0003f05270 */
[----:B------:R-:W-:Y:S05]  /*0130*/  @!P0 BRA `(.L_x_1) ;  /* 0x00000000001c8947 */ /* 0x000fea0003800000 */
[----:B------:R-:W0:Y:S01]  /*0140*/  S2R R0, SR_LANEID ;  /* 0x0000000000007919 */ /* 0x000e220000000000 */
[----:B------:R-:W1:Y:S01]  /*0150*/  LDC.64 R10, c[0x0][0x398] ;  /* 0x0000e600ff0a7b82 */ /* 0x000e620000000a00 */
[----:B------:R-:W-:Y:S02]  /*0160*/  VOTEU.ANY UR6, UPT, PT ;  /* 0x0000000000067886 */ /* 0x000fe400038e0100 */
[----:B------:R-:W-:Y:S02]  /*0170*/  UFLO.U32 UR7, UR6 ;  /* 0x00000006000772bd */ /* 0x000fe400080e0000 */
[----:B------:R-:W1:Y:S04]  /*0180*/  POPC R13, UR6 ;  /* 0x00000006000d7d09 */ /* 0x000e680008000000 */
[----:B0-----:R-:W-:-:S13]  /*0190*/  ISETP.EQ.U32.AND P0, PT, R0, UR7, PT ;  /* 0x0000000700007c0c */ /* 0x001fda000bf02070 */
[----:B-1----:R0:W-:Y:S02]  /*01a0*/  @P0 REDG.E.ADD.STRONG.GPU desc[UR4][R10.64], R13 ;  /* 0x0000000d0a00098e */ /* 0x0021e4000c12e104 */
.L_x_1:
[----:B------:R-:W-:Y:S05]  /*01b0*/  BSYNC.RECONVERGENT B0 ;  /* 0x0000000000007941 */ /* 0x000fea0003800200 */
.L_x_0:
[----:B0-----:R-:W2:Y:S01]  /*01c0*/  LDG.E R11, desc[UR4][R16.64] ;  /* 0x00000004100b7981 */ /* 0x001ea2000c1e1900 */
[----:B------:R-:W-:-:S06]  /*01d0*/  IMAD.WIDE.U32 R12, R19, 0x4, R6 ;  /* 0x00000004130c7825 */ /* 0x000fcc00078e0006 */
[----:B------:R-:W3:Y:S01]  /*01e0*/  LDG.E R13, desc[UR4][R12.64] ;  /* 0x000000040c0d7981 */ /* 0x000ee2000c1e1900 */
[----:B--2---:R-:W-:-:S06]  /*01f0*/  IMAD.WIDE.U32 R10, R11, 0x4, R8 ;  /* 0x000000040b0a7825 */ /* 0x004fcc00078e0008 */
[----:B------:R-:W3:Y:S01]  /*0200*/  LDG.E R10, desc[UR4][R10.64] ;  /* 0x000000040a0a7981 */ /* 0x000ee2000c1e1900 */
[----:B------:R-:W-:Y:S01]  /*0210*/  IADD3 R19, PT, PT, R5, 0x2, RZ ;  /* 0x0000000205137810 */ /* 0x000fe20007ffe0ff */
[----:B------:R-:W-:Y:S04]  /*0220*/  BSSY.RECONVERGENT B0, `(.L_x_2) ;  /* 0x000000b000007945 */ /* 0x000fe80003800200 */
[----:B------:R-:W-:Y:S01]  /*0230*/  IMAD.WIDE.U32 R14, R19, 0x4, R2 ;  /* 0x00000004130e7825 */ /* 0x000fe200078e0002 */
[----:B---3--:R-:W-:-:S13]  /*0240*/  ISETP.NE.AND P0, PT, R10, R13, PT ;  /* 0x0000000d0a00720c */ /* 0x008fda0003f05270 */
        /* <DEDUP_REMOVED lines=8> */
.L_x_3:
[----:B------:R-:W-:Y:S05]  /*02d0*/  BSYNC.RECONVERGENT B0 ;  /* 0x0000000000007941 */ /* 0x000fea0003800200 */
.L_x_2:
        /* <DEDUP_REMOVED lines=17> */
.L_x_5:
[----:B------:R-:W-:Y:S05]  /*03f0*/  BSYNC.RECONVERGENT B0 ;  /* 0x0000000000007941 */ /* 0x000fea0003800200 */
.L_x_4:
        /* <DEDUP_REMOVED lines=17> */
.L_x_7:
[----:B------:R-:W-:Y:S05]  /*0510*/  BSYNC.RECONVERGENT B0 ;  /* 0x0000000000007941 */ /* 0x000fea0003800200 */
.L_x_6:
        /* <DEDUP_REMOVED lines=17> */
.L_x_9:
[----:B------:R-:W-:Y:S05]  /*0630*/  BSYNC.RECONVERGENT B0 ;  /* 0x0000000000007941 */ /* 0x000fea0003800200 */
.L_x_8:
        /* <DEDUP_REMOVED lines=17> */
.L_x_11:
[----:B------:R-:W-:Y:S05]  /*0750*/  BSYNC.RECONVERGENT B0 ;  /* 0x0000000000007941 */ /* 0x000fea0003800200 */
.L_x_10:
        /* <DEDUP_REMOVED lines=17> */
.L_x_13:
[----:B------:R-:W-:Y:S05]  /*0870*/  BSYNC.RECONVERGENT B0 ;  /* 0x0000000000007941 */ /* 0x000fea0003800200 */
.L_x_12:
[----:B------:R-:W2:Y:S01]  /*0880*/  LDG.E R3, desc[UR4][R2.64] ;  /* 0x0000000402037981 */ /* 0x000ea2000c1e1900 */
[----:B------:R-:W-:-:S06]  /*0890*/  IMAD.WIDE.U32 R6, R17, 0x4, R6 ;  /* 0x0000000411067825 */ /* 0x000fcc00078e0006 */
[----:B------:R-:W3:Y:S01]  /*08a0*/  LDG.E R7, desc[UR4][R6.64] ;  /* 0x0000000406077981 */ /* 0x000ee2000c1e1900 */
[----:B--2---:R-:W-:-:S06]  /*08b0*/  IMAD.WIDE.U32 R8, R3, 0x4, R8 ;  /* 0x0000000403087825 */ /* 0x004fcc00078e0008 */
[----:B------:R-:W3:Y:S02]  /*08c0*/  LDG.E R8, desc[UR4][R8.64] ;  /* 0x0000000408087981 */ /* 0x000ee4000c1e1900 */
[----:B---3--:R-:W-:-:S13]  /*08d0*/  ISETP.NE.AND P0, PT, R8, R7, PT ;  /* 0x000000070800720c */ /* 0x008fda0003f05270 */
[----:B------:R-:W-:Y:S05]  /*08e0*/  @!P0 EXIT ;  /* 0x000000000000894d */ /* 0x000fea0003800000 */
[----:B------:R-:W1:Y:S01]  /*08f0*/  S2R R0, SR_LANEID ;  /* 0x0000000000007919 */ /* 0x000e620000000000 */
[----:B------:R-:W2:Y:S01]  /*0900*/  LDC.64 R2, c[0x0][0x398] ;  /* 0x0000e600ff027b82 */ /* 0x000ea20000000a00 */
[----:B------:R-:W-:Y:S02]  /*0910*/  VOTEU.ANY UR6, UPT, PT ;  /* 0x0000000000067886 */ /* 0x000fe400038e0100 */
[----:B------:R-:W-:Y:S02]  /*0920*/  UFLO.U32 UR7, UR6 ;  /* 0x00000006000772bd */ /* 0x000fe400080e0000 */
[----:B0-----:R-:W2:Y:S04]  /*0930*/  POPC R5, UR6 ;  /* 0x0000000600057d09 */ /* 0x001ea80008000000 */
[----:B-1----:R-:W-:-:S13]  /*0940*/  ISETP.EQ.U32.AND P0, PT, R0, UR7, PT ;  /* 0x0000000700007c0c */ /* 0x002fda000bf02070 */
[----:B--2---:R-:W-:Y:S01]  /*0950*/  @P0 REDG.E.ADD.STRONG.GPU desc[UR4][R2.64], R5 ;  /* 0x000000050200098e */ /* 0x004fe2000c12e104 */
[----:B------:R-:W-:Y:S05]  /*0960*/  EXIT ;  /* 0x000000000000794d */ /* 0x000fea0003800000 */
.L_x_14:
[----:B------:R-:W-:-:S00]  /*0970*/  BRA `(.L_x_14) ;  /* 0xfffffffc00fc7947 */ /* 0x000fc0000383ffff */
[----:B------:R-:W-:-:S00]  /*0980*/  NOP ;  /* 0x0000000000007918 */ /* 0x000fc00000000000 */
[----:B------:R-:W-:-:S00]  /*0990*/  NOP ;  /* 0x0000000000007918 */ /* 0x000fc00000000000 */
[----:B------:R-:W-:-:S00]  /*09a0*/  NOP ;  /* 0x0000000000007918 */ /* 0x000fc00000000000 */
[----:B------:R-:W-:-:S00]  /*09b0*/  NOP ;  /* 0x0000000000007918 */ /* 0x000fc00000000000 */
[----:B------:R-:W-:-:S00]  /*09c0*/  NOP ;  /* 0x0000000000007918 */ /* 0x000fc00000000000 */
[----:B------:R-:W-:-:S00]  /*09d0*/  NOP ;  /* 0x0000000000007918 */ /* 0x000fc00000000000 */
[----:B------:R-:W-:-:S00]  /*09e0*/  NOP ;  /* 0x0000000000007918 */ /* 0x000fc00000000000 */
[----:B------:R-:W-:-:S00]  /*09f0*/  NOP ;  /* 0x0000000000007918 */ /* 0x000fc00000000000 */
.L_x_15:


//--------------------- .nv.shared.reserved.0     --------------------------
	.section	.nv.shared.reserved.0,"aw",@nobits
	.weak		__nv_reservedSMEM_offset_0_alias
	.size		__nv_reservedSMEM_offset_0_alias, 0, 64
	.other		__nv_reservedSMEM_offset_0_alias,@"STO_CUDA_RESERVED_SHARED STV_DEFAULT"
__nv_reservedSMEM_offset_0_alias:
	.zero		0
	.zero		64


//--------------------- .nv.constant0._Z16sortVerifyKernelPjS_S_S_ --------------------------
	.section	.nv.constant0._Z16sortVerifyKernelPjS_S_S_,"a",@progbits
	.sectionflags	@""
	.align	4
.nv.constant0._Z16sortVerifyKernelPjS_S_S_:
	.zero		928


//--------------------- SYMBOLS --------------------------

	.type		.nv.reservedSmem.offset0,@object
	.size		.nv.reservedSmem.offset0,0x4
